//
// Generated by NVIDIA NVVM Compiler
//
// Compiler Build ID: CL-36424714
// Cuda compilation tools, release 13.0, V13.0.88
// Based on NVVM 20.0.0
//

.version 9.0
.target sm_100
.address_size 64

	// .globl	_Z12MatAddKernelPfS_S_i

.visible .entry _Z12MatAddKernelPfS_S_i(
	.param .u64 .ptr .align 1 _Z12MatAddKernelPfS_S_i_param_0,
	.param .u64 .ptr .align 1 _Z12MatAddKernelPfS_S_i_param_1,
	.param .u64 .ptr .align 1 _Z12MatAddKernelPfS_S_i_param_2,
	.param .u32 _Z12MatAddKernelPfS_S_i_param_3
)
{
	.reg .b32 	%r<5>;
	.reg .b32 	%f<4>;
	.reg .b64 	%rd<11>;

	ld.param.u64 	%rd1, [_Z12MatAddKernelPfS_S_i_param_0];
	ld.param.u64 	%rd2, [_Z12MatAddKernelPfS_S_i_param_1];
	ld.param.u64 	%rd3, [_Z12MatAddKernelPfS_S_i_param_2];
	ld.param.u32 	%r1, [_Z12MatAddKernelPfS_S_i_param_3];
	cvta.to.global.u64 	%rd4, %rd3;
	cvta.to.global.u64 	%rd5, %rd2;
	cvta.to.global.u64 	%rd6, %rd1;
	mov.u32 	%r2, %tid.x;
	mov.u32 	%r3, %tid.y;
	mad.lo.s32 	%r4, %r1, %r3, %r2;
	mul.wide.s32 	%rd7, %r4, 4;
	add.s64 	%rd8, %rd6, %rd7;
	ld.global.f32 	%f1, [%rd8];
	add.s64 	%rd9, %rd5, %rd7;
	ld.global.f32 	%f2, [%rd9];
	add.f32 	%f3, %f1, %f2;
	add.s64 	%rd10, %rd4, %rd7;
	st.global.f32 	[%rd10], %f3;
	ret;

}
	// .globl	_Z12MatMinKernelPfS_S_i
.visible .entry _Z12MatMinKernelPfS_S_i(
	.param .u64 .ptr .align 1 _Z12MatMinKernelPfS_S_i_param_0,
	.param .u64 .ptr .align 1 _Z12MatMinKernelPfS_S_i_param_1,
	.param .u64 .ptr .align 1 _Z12MatMinKernelPfS_S_i_param_2,
	.param .u32 _Z12MatMinKernelPfS_S_i_param_3
)
{
	.reg .b32 	%r<5>;
	.reg .b32 	%f<4>;
	.reg .b64 	%rd<11>;

	ld.param.u64 	%rd1, [_Z12MatMinKernelPfS_S_i_param_0];
	ld.param.u64 	%rd2, [_Z12MatMinKernelPfS_S_i_param_1];
	ld.param.u64 	%rd3, [_Z12MatMinKernelPfS_S_i_param_2];
	ld.param.u32 	%r1, [_Z12MatMinKernelPfS_S_i_param_3];
	cvta.to.global.u64 	%rd4, %rd3;
	cvta.to.global.u64 	%rd5, %rd2;
	cvta.to.global.u64 	%rd6, %rd1;
	mov.u32 	%r2, %tid.x;
	mov.u32 	%r3, %tid.y;
	mad.lo.s32 	%r4, %r1, %r3, %r2;
	mul.wide.s32 	%rd7, %r4, 4;
	add.s64 	%rd8, %rd6, %rd7;
	ld.global.f32 	%f1, [%rd8];
	add.s64 	%rd9, %rd5, %rd7;
	ld.global.f32 	%f2, [%rd9];
	sub.f32 	%f3, %f1, %f2;
	add.s64 	%rd10, %rd4, %rd7;
	st.global.f32 	[%rd10], %f3;
	ret;

}
	// .globl	_Z12MatMulKernelPfS_S_i
.visible .entry _Z12MatMulKernelPfS_S_i(
	.param .u64 .ptr .align 1 _Z12MatMulKernelPfS_S_i_param_0,
	.param .u64 .ptr .align 1 _Z12MatMulKernelPfS_S_i_param_1,
	.param .u64 .ptr .align 1 _Z12MatMulKernelPfS_S_i_param_2,
	.param .u32 _Z12MatMulKernelPfS_S_i_param_3
)
{
	.reg .pred 	%p<10>;
	.reg .b32 	%r<64>;
	.reg .b32 	%f<68>;
	.reg .b64 	%rd<65>;

	ld.param.u64 	%rd10, [_Z12MatMulKernelPfS_S_i_param_0];
	ld.param.u64 	%rd11, [_Z12MatMulKernelPfS_S_i_param_1];
	ld.param.u64 	%rd9, [_Z12MatMulKernelPfS_S_i_param_2];
	ld.param.u32 	%r37, [_Z12MatMulKernelPfS_S_i_param_3];
	cvta.to.global.u64 	%rd1, %rd11;
	cvta.to.global.u64 	%rd2, %rd10;
	mov.u32 	%r1, %tid.x;
	mov.u32 	%r2, %tid.y;
	setp.lt.s32 	%p1, %r37, 1;
	mov.f32 	%f67, 0f00000000;
	@%p1 bra 	$L__BB2_12;
	mul.lo.s32 	%r3, %r37, %r2;
	and.b32  	%r4, %r37, 7;
	setp.lt.u32 	%p2, %r37, 8;
	mov.f32 	%f67, 0f00000000;
	mov.b32 	%r62, 0;
	@%p2 bra 	$L__BB2_4;
	and.b32  	%r62, %r37, 2147483640;
	neg.s32 	%r60, %r62;
	add.s32 	%r59, %r1, %r37;
	shl.b32 	%r8, %r37, 3;
	shl.b32 	%r39, %r37, 1;
	add.s32 	%r58, %r1, %r39;
	mad.lo.s32 	%r57, %r37, 3, %r1;
	shl.b32 	%r40, %r37, 2;
	add.s32 	%r56, %r1, %r40;
	mad.lo.s32 	%r55, %r37, 5, %r1;
	mad.lo.s32 	%r54, %r37, 6, %r1;
	mad.lo.s32 	%r53, %r37, 7, %r1;
	mul.wide.u32 	%rd12, %r1, 4;
	add.s64 	%rd64, %rd1, %rd12;
	mul.wide.u32 	%rd13, %r3, 4;
	add.s64 	%rd14, %rd13, %rd2;
	add.s64 	%rd63, %rd14, 16;
	mov.f32 	%f67, 0f00000000;
	mul.wide.u32 	%rd29, %r8, 4;
$L__BB2_3:
	.pragma "nounroll";
	ld.global.f32 	%f17, [%rd63+-16];
	ld.global.f32 	%f18, [%rd64];
	fma.rn.f32 	%f19, %f17, %f18, %f67;
	ld.global.f32 	%f20, [%rd63+-12];
	mul.wide.u32 	%rd15, %r59, 4;
	add.s64 	%rd16, %rd1, %rd15;
	ld.global.f32 	%f21, [%rd16];
	fma.rn.f32 	%f22, %f20, %f21, %f19;
	ld.global.f32 	%f23, [%rd63+-8];
	mul.wide.u32 	%rd17, %r58, 4;
	add.s64 	%rd18, %rd1, %rd17;
	ld.global.f32 	%f24, [%rd18];
	fma.rn.f32 	%f25, %f23, %f24, %f22;
	ld.global.f32 	%f26, [%rd63+-4];
	mul.wide.u32 	%rd19, %r57, 4;
	add.s64 	%rd20, %rd1, %rd19;
	ld.global.f32 	%f27, [%rd20];
	fma.rn.f32 	%f28, %f26, %f27, %f25;
	ld.global.f32 	%f29, [%rd63];
	mul.wide.u32 	%rd21, %r56, 4;
	add.s64 	%rd22, %rd1, %rd21;
	ld.global.f32 	%f30, [%rd22];
	fma.rn.f32 	%f31, %f29, %f30, %f28;
	ld.global.f32 	%f32, [%rd63+4];
	mul.wide.u32 	%rd23, %r55, 4;
	add.s64 	%rd24, %rd1, %rd23;
	ld.global.f32 	%f33, [%rd24];
	fma.rn.f32 	%f34, %f32, %f33, %f31;
	ld.global.f32 	%f35, [%rd63+8];
	mul.wide.u32 	%rd25, %r54, 4;
	add.s64 	%rd26, %rd1, %rd25;
	ld.global.f32 	%f36, [%rd26];
	fma.rn.f32 	%f37, %f35, %f36, %f34;
	ld.global.f32 	%f38, [%rd63+12];
	mul.wide.u32 	%rd27, %r53, 4;
	add.s64 	%rd28, %rd1, %rd27;
	ld.global.f32 	%f39, [%rd28];
	fma.rn.f32 	%f67, %f38, %f39, %f37;
	add.s32 	%r60, %r60, 8;
	add.s32 	%r59, %r59, %r8;
	add.s32 	%r58, %r58, %r8;
	add.s32 	%r57, %r57, %r8;
	add.s32 	%r56, %r56, %r8;
	add.s32 	%r55, %r55, %r8;
	add.s32 	%r54, %r54, %r8;
	add.s32 	%r53, %r53, %r8;
	add.s64 	%rd64, %rd64, %rd29;
	add.s64 	%rd63, %rd63, 32;
	setp.ne.s32 	%p3, %r60, 0;
	@%p3 bra 	$L__BB2_3;
$L__BB2_4:
	setp.eq.s32 	%p4, %r4, 0;
	@%p4 bra 	$L__BB2_12;
	and.b32  	%r32, %r37, 3;
	setp.lt.u32 	%p5, %r4, 4;
	@%p5 bra 	$L__BB2_7;
	add.s32 	%r41, %r62, %r3;
	mul.wide.u32 	%rd30, %r41, 4;
	add.s64 	%rd31, %rd2, %rd30;
	ld.global.f32 	%f41, [%rd31];
	mad.lo.s32 	%r42, %r62, %r37, %r1;
	mul.wide.u32 	%rd32, %r42, 4;
	add.s64 	%rd33, %rd1, %rd32;
	ld.global.f32 	%f42, [%rd33];
	fma.rn.f32 	%f43, %f41, %f42, %f67;
	cvt.u64.u32 	%rd34, %r3;
	cvt.u64.u32 	%rd35, %r62;
	add.s64 	%rd36, %rd35, %rd34;
	shl.b64 	%rd37, %rd36, 2;
	add.s64 	%rd38, %rd2, %rd37;
	ld.global.f32 	%f44, [%rd38+4];
	add.s32 	%r43, %r42, %r37;
	mul.wide.u32 	%rd39, %r43, 4;
	add.s64 	%rd40, %rd1, %rd39;
	ld.global.f32 	%f45, [%rd40];
	fma.rn.f32 	%f46, %f44, %f45, %f43;
	ld.global.f32 	%f47, [%rd38+8];
	add.s32 	%r44, %r43, %r37;
	mul.wide.u32 	%rd41, %r44, 4;
	add.s64 	%rd42, %rd1, %rd41;
	ld.global.f32 	%f48, [%rd42];
	fma.rn.f32 	%f49, %f47, %f48, %f46;
	ld.global.f32 	%f50, [%rd38+12];
	add.s32 	%r45, %r44, %r37;
	mul.wide.u32 	%rd43, %r45, 4;
	add.s64 	%rd44, %rd1, %rd43;
	ld.global.f32 	%f51, [%rd44];
	fma.rn.f32 	%f67, %f50, %f51, %f49;
	add.s32 	%r62, %r62, 4;
$L__BB2_7:
	setp.eq.s32 	%p6, %r32, 0;
	@%p6 bra 	$L__BB2_12;
	setp.eq.s32 	%p7, %r32, 1;
	@%p7 bra 	$L__BB2_10;
	add.s32 	%r46, %r62, %r3;
	mul.wide.u32 	%rd45, %r46, 4;
	add.s64 	%rd46, %rd2, %rd45;
	ld.global.f32 	%f53, [%rd46];
	mad.lo.s32 	%r47, %r62, %r37, %r1;
	mul.wide.u32 	%rd47, %r47, 4;
	add.s64 	%rd48, %rd1, %rd47;
	ld.global.f32 	%f54, [%rd48];
	fma.rn.f32 	%f55, %f53, %f54, %f67;
	cvt.u64.u32 	%rd49, %r3;
	cvt.u64.u32 	%rd50, %r62;
	add.s64 	%rd51, %rd50, %rd49;
	shl.b64 	%rd52, %rd51, 2;
	add.s64 	%rd53, %rd2, %rd52;
	ld.global.f32 	%f56, [%rd53+4];
	add.s32 	%r48, %r47, %r37;
	mul.wide.u32 	%rd54, %r48, 4;
	add.s64 	%rd55, %rd1, %rd54;
	ld.global.f32 	%f57, [%rd55];
	fma.rn.f32 	%f67, %f56, %f57, %f55;
	add.s32 	%r62, %r62, 2;
$L__BB2_10:
	and.b32  	%r49, %r37, 1;
	setp.eq.b32 	%p8, %r49, 1;
	not.pred 	%p9, %p8;
	@%p9 bra 	$L__BB2_12;
	add.s32 	%r50, %r62, %r3;
	mul.wide.u32 	%rd56, %r50, 4;
	add.s64 	%rd57, %rd2, %rd56;
	ld.global.f32 	%f58, [%rd57];
	mad.lo.s32 	%r51, %r62, %r37, %r1;
	mul.wide.u32 	%rd58, %r51, 4;
	add.s64 	%rd59, %rd1, %rd58;
	ld.global.f32 	%f59, [%rd59];
	fma.rn.f32 	%f67, %f58, %f59, %f67;
$L__BB2_12:
	cvta.to.global.u64 	%rd60, %rd9;
	mad.lo.s32 	%r52, %r37, %r2, %r1;
	mul.wide.s32 	%rd61, %r52, 4;
	add.s64 	%rd62, %rd60, %rd61;
	st.global.f32 	[%rd62], %f67;
	ret;

}


// ===== COMPILED SASS (sm_100) =====

	.target	sm_100

	.elftype	@"ET_EXEC"


//--------------------- .note.nv.tkinfo           --------------------------
	.section	.note.nv.tkinfo,"",@"SHT_NOTE"
	.sectionflags	@"SHF_NOTE_NV_TKINFO"
	.tkinfo
        /*0018*/ 	.word	0x00000002
        /*0030*/ 	.string	""
        /*0030*/ 	.string	"ptxas"
        /*0030*/ 	.string	"Cuda compilation tools, release 13.0, V13.0.88"
        /*0030*/ 	.string	"Build cuda_13.0.r13.0/compiler.36424714_0"
        /*0030*/ 	.string	"-arch sm_100 -m 64 "



//--------------------- .note.nv.cuinfo           --------------------------
	.section	.note.nv.cuinfo,"",@"SHT_NOTE"
	.sectionflags	@"SHF_NOTE_NV_CUINFO"
        /*0018*/ 	.short	0x0002
        /*001a*/ 	.short	0x0064
        /*001c*/ 	.short	0x0082
	.zero		2


//--------------------- .nv.info                  --------------------------
	.section	.nv.info,"",@"SHT_CUDA_INFO"
	.align	4


	//----- nvinfo : EIATTR_REGCOUNT
	.align		4
        /*0000*/ 	.byte	0x04, 0x2f
        /*0002*/ 	.short	(.L_1 - .L_0)
	.align		4
.L_0:
        /*0004*/ 	.word	index@(_Z12MatAddKernelPfS_S_i)
        /*0008*/ 	.word	0x0000000c


	//----- nvinfo : EIATTR_FRAME_SIZE
	.align		4
.L_1:
        /*000c*/ 	.byte	0x04, 0x11
        /*000e*/ 	.short	(.L_3 - .L_2)
	.align		4
.L_2:
        /*0010*/ 	.word	index@(_Z12MatAddKernelPfS_S_i)
        /*0014*/ 	.word	0x00000000


	//----- nvinfo : EIATTR_REGCOUNT
	.align		4
.L_3:
        /*0018*/ 	.byte	0x04, 0x2f
        /*001a*/ 	.short	(.L_5 - .L_4)
	.align		4
.L_4:
        /*001c*/ 	.word	index@(_Z12MatMinKernelPfS_S_i)
        /*0020*/ 	.word	0x0000000c


	//----- nvinfo : EIATTR_FRAME_SIZE
	.align		4
.L_5:
        /*0024*/ 	.byte	0x04, 0x11
        /*0026*/ 	.short	(.L_7 - .L_6)
	.align		4
.L_6:
        /*0028*/ 	.word	index@(_Z12MatMinKernelPfS_S_i)
        /*002c*/ 	.word	0x00000000


	//----- nvinfo : EIATTR_REGCOUNT
	.align		4
.L_7:
        /*0030*/ 	.byte	0x04, 0x2f
        /*0032*/ 	.short	(.L_9 - .L_8)
	.align		4
.L_8:
        /*0034*/ 	.word	index@(_Z12MatMulKernelPfS_S_i)
        /*0038*/ 	.word	0x00000020


	//----- nvinfo : EIATTR_FRAME_SIZE
	.align		4
.L_9:
        /*003c*/ 	.byte	0x04, 0x11
        /*003e*/ 	.short	(.L_11 - .L_10)
	.align		4
.L_10:
        /*0040*/ 	.word	index@(_Z12MatMulKernelPfS_S_i)
        /*0044*/ 	.word	0x00000000


	//----- nvinfo : EIATTR_MIN_STACK_SIZE
	.align		4
.L_11:
        /*0048*/ 	.byte	0x04, 0x12
        /*004a*/ 	.short	(.L_13 - .L_12)
	.align		4
.L_12:
        /*004c*/ 	.word	index@(_Z12MatMulKernelPfS_S_i)
        /*0050*/ 	.word	0x00000000


	//----- nvinfo : EIATTR_MIN_STACK_SIZE
	.align		4
.L_13:
        /*0054*/ 	.byte	0x04, 0x12
        /*0056*/ 	.short	(.L_15 - .L_14)
	.align		4
.L_14:
        /*0058*/ 	.word	index@(_Z12MatMinKernelPfS_S_i)
        /*005c*/ 	.word	0x00000000


	//----- nvinfo : EIATTR_MIN_STACK_SIZE
	.align		4
.L_15:
        /*0060*/ 	.byte	0x04, 0x12
        /*0062*/ 	.short	(.L_17 - .L_16)
	.align		4
.L_16:
        /*0064*/ 	.word	index@(_Z12MatAddKernelPfS_S_i)
        /*0068*/ 	.word	0x00000000
.L_17:


//--------------------- .nv.compat                --------------------------
	.section	.nv.compat,"",@"SHT_CUDA_COMPAT_INFO"
	.align	4
        /*0000*/ 	.byte	0x02, 0x09, 0x00, 0x00, 0x02, 0x02, 0x01, 0x00, 0x02, 0x05, 0x05, 0x00, 0x03, 0x07, 0x01, 0x01
        /*0010*/ 	.byte	0x02, 0x03, 0x00, 0x00, 0x02, 0x06, 0x01, 0x00, 0x04, 0x0b, 0x08, 0x00, 0x09, 0x00, 0x00, 0x00
        /*0020*/ 	.byte	0x00, 0x00, 0x00, 0x00


//--------------------- .nv.info._Z12MatMulKernelPfS_S_i --------------------------
	.section	.nv.info._Z12MatMulKernelPfS_S_i,"",@"SHT_CUDA_INFO"
	.sectionflags	@""
	.align	4


	//----- nvinfo : EIATTR_CUDA_API_VERSION
	.align		4
        /*0000*/ 	.byte	0x04, 0x37
        /*0002*/ 	.short	(.L_19 - .L_18)
.L_18:
        /*0004*/ 	.word	0x00000082


	//----- nvinfo : EIATTR_KPARAM_INFO
	.align		4
.L_19:
        /*0008*/ 	.byte	0x04, 0x17
        /*000a*/ 	.short	(.L_21 - .L_20)
.L_20:
        /*000c*/ 	.word	0x00000000
        /*0010*/ 	.short	0x0003
        /*0012*/ 	.short	0x0018
        /*0014*/ 	.byte	0x00, 0xf0, 0x11, 0x00


	//----- nvinfo : EIATTR_KPARAM_INFO
	.align		4
.L_21:
        /*0018*/ 	.byte	0x04, 0x17
        /*001a*/ 	.short	(.L_23 - .L_22)
.L_22:
        /*001c*/ 	.word	0x00000000
        /*0020*/ 	.short	0x0002
        /*0022*/ 	.short	0x0010
        /*0024*/ 	.byte	0x00, 0xf5, 0x21, 0x00


	//----- nvinfo : EIATTR_KPARAM_INFO
	.align		4
.L_23:
        /*0028*/ 	.byte	0x04, 0x17
        /*002a*/ 	.short	(.L_25 - .L_24)
.L_24:
        /*002c*/ 	.word	0x00000000
        /*0030*/ 	.short	0x0001
        /*0032*/ 	.short	0x0008
        /*0034*/ 	.byte	0x00, 0xf5, 0x21, 0x00


	//----- nvinfo : EIATTR_KPARAM_INFO
	.align		4
.L_25:
        /*0038*/ 	.byte	0x04, 0x17
        /*003a*/ 	.short	(.L_27 - .L_26)
.L_26:
        /*003c*/ 	.word	0x00000000
        /*0040*/ 	.short	0x0000
        /*0042*/ 	.short	0x0000
        /*0044*/ 	.byte	0x00, 0xf5, 0x21, 0x00


	//----- nvinfo : EIATTR_SPARSE_MMA_MASK
	.align		4
.L_27:
        /*0048*/ 	.byte	0x03, 0x50
        /*004a*/ 	.short	0x0000


	//----- nvinfo : EIATTR_MAXREG_COUNT
	.align		4
        /*004c*/ 	.byte	0x03, 0x1b
        /*004e*/ 	.short	0x00ff


	//----- nvinfo : EIATTR_MERCURY_ISA_VERSION
	.align		4
        /*0050*/ 	.byte	0x03, 0x5f
        /*0052*/ 	.short	0x0101


	//----- nvinfo : EIATTR_VRC_CTA_INIT_COUNT
	.align		4
        /*0054*/ 	.byte	0x02, 0x4a
	.zero		1
	.zero		1


	//----- nvinfo : EIATTR_EXIT_INSTR_OFFSETS
	.align		4
        /*0058*/ 	.byte	0x04, 0x1c
        /*005a*/ 	.short	(.L_29 - .L_28)


	//   ....[0]....
.L_28:
        /*005c*/ 	.word	0x00000960


	//----- nvinfo : EIATTR_CBANK_PARAM_SIZE
	.align		4
.L_29:
        /*0060*/ 	.byte	0x03, 0x19
        /*0062*/ 	.short	0x001c


	//----- nvinfo : EIATTR_PARAM_CBANK
	.align		4
        /*0064*/ 	.byte	0x04, 0x0a
        /*0066*/ 	.short	(.L_31 - .L_30)
	.align		4
.L_30:
        /*0068*/ 	.word	index@(.nv.constant0._Z12MatMulKernelPfS_S_i)
        /*006c*/ 	.short	0x0380
        /*006e*/ 	.short	0x001c


	//----- nvinfo : EIATTR_SW_WAR
	.align		4
.L_31:
        /*0070*/ 	.byte	0x04, 0x36
        /*0072*/ 	.short	(.L_33 - .L_32)
.L_32:
        /*0074*/ 	.word	0x00000008
.L_33:


//--------------------- .nv.info._Z12MatMinKernelPfS_S_i --------------------------
	.section	.nv.info._Z12MatMinKernelPfS_S_i,"",@"SHT_CUDA_INFO"
	.sectionflags	@""
	.align	4


	//----- nvinfo : EIATTR_CUDA_API_VERSION
	.align		4
        /*0000*/ 	.byte	0x04, 0x37
        /*0002*/ 	.short	(.L_35 - .L_34)
.L_34:
        /*0004*/ 	.word	0x00000082


	//----- nvinfo : EIATTR_KPARAM_INFO
	.align		4
.L_35:
        /*0008*/ 	.byte	0x04, 0x17
        /*000a*/ 	.short	(.L_37 - .L_36)
.L_36:
        /*000c*/ 	.word	0x00000000
        /*0010*/ 	.short	0x0003
        /*0012*/ 	.short	0x0018
        /*0014*/ 	.byte	0x00, 0xf0, 0x11, 0x00


	//----- nvinfo : EIATTR_KPARAM_INFO
	.align		4
.L_37:
        /*0018*/ 	.byte	0x04, 0x17
        /*001a*/ 	.short	(.L_39 - .L_38)
.L_38:
        /*001c*/ 	.word	0x00000000
        /*0020*/ 	.short	0x0002
        /*0022*/ 	.short	0x0010
        /*0024*/ 	.byte	0x00, 0xf5, 0x21, 0x00


	//----- nvinfo : EIATTR_KPARAM_INFO
	.align		4
.L_39:
        /*0028*/ 	.byte	0x04, 0x17
        /*002a*/ 	.short	(.L_41 - .L_40)
.L_40:
        /*002c*/ 	.word	0x00000000
        /*0030*/ 	.short	0x0001
        /*0032*/ 	.short	0x0008
        /*0034*/ 	.byte	0x00, 0xf5, 0x21, 0x00


	//----- nvinfo : EIATTR_KPARAM_INFO
	.align		4
.L_41:
        /*0038*/ 	.byte	0x04, 0x17
        /*003a*/ 	.short	(.L_43 - .L_42)
.L_42:
        /*003c*/ 	.word	0x00000000
        /*0040*/ 	.short	0x0000
        /*0042*/ 	.short	0x0000
        /*0044*/ 	.byte	0x00, 0xf5, 0x21, 0x00


	//----- nvinfo : EIATTR_SPARSE_MMA_MASK
	.align		4
.L_43:
        /*0048*/ 	.byte	0x03, 0x50
        /*004a*/ 	.short	0x0000


	//----- nvinfo : EIATTR_MAXREG_COUNT
	.align		4
        /*004c*/ 	.byte	0x03, 0x1b
        /*004e*/ 	.short	0x00ff


	//----- nvinfo : EIATTR_MERCURY_ISA_VERSION
	.align		4
        /*0050*/ 	.byte	0x03, 0x5f
        /*0052*/ 	.short	0x0101


	//----- nvinfo : EIATTR_VRC_CTA_INIT_COUNT
	.align		4
        /*0054*/ 	.byte	0x02, 0x4a
	.zero		1
	.zero		1


	//----- nvinfo : EIATTR_EXIT_INSTR_OFFSETS
	.align		4
        /*0058*/ 	.byte	0x04, 0x1c
        /*005a*/ 	.short	(.L_45 - .L_44)


	//   ....[0]....
.L_44:
        /*005c*/ 	.word	0x00000100


	//----- nvinfo : EIATTR_CBANK_PARAM_SIZE
	.align		4
.L_45:
        /*0060*/ 	.byte	0x03, 0x19
        /*0062*/ 	.short	0x001c


	//----- nvinfo : EIATTR_PARAM_CBANK
	.align		4
        /*0064*/ 	.byte	0x04, 0x0a
        /*0066*/ 	.short	(.L_47 - .L_46)
	.align		4
.L_46:
        /*0068*/ 	.word	index@(.nv.constant0._Z12MatMinKernelPfS_S_i)
        /*006c*/ 	.short	0x0380
        /*006e*/ 	.short	0x001c


	//----- nvinfo : EIATTR_SW_WAR
	.align		4
.L_47:
        /*0070*/ 	.byte	0x04, 0x36
        /*0072*/ 	.short	(.L_49 - .L_48)
.L_48:
        /*0074*/ 	.word	0x00000008
.L_49:


//--------------------- .nv.info._Z12MatAddKernelPfS_S_i --------------------------
	.section	.nv.info._Z12MatAddKernelPfS_S_i,"",@"SHT_CUDA_INFO"
	.sectionflags	@""
	.align	4


	//----- nvinfo : EIATTR_CUDA_API_VERSION
	.align		4
        /*0000*/ 	.byte	0x04, 0x37
        /*0002*/ 	.short	(.L_51 - .L_50)
.L_50:
        /*0004*/ 	.word	0x00000082


	//----- nvinfo : EIATTR_KPARAM_INFO
	.align		4
.L_51:
        /*0008*/ 	.byte	0x04, 0x17
        /*000a*/ 	.short	(.L_53 - .L_52)
.L_52:
        /*000c*/ 	.word	0x00000000
        /*0010*/ 	.short	0x0003
        /*0012*/ 	.short	0x0018
        /*0014*/ 	.byte	0x00, 0xf0, 0x11, 0x00


	//----- nvinfo : EIATTR_KPARAM_INFO
	.align		4
.L_53:
        /*0018*/ 	.byte	0x04, 0x17
        /*001a*/ 	.short	(.L_55 - .L_54)
.L_54:
        /*001c*/ 	.word	0x00000000
        /*0020*/ 	.short	0x0002
        /*0022*/ 	.short	0x0010
        /*0024*/ 	.byte	0x00, 0xf5, 0x21, 0x00


	//----- nvinfo : EIATTR_KPARAM_INFO
	.align		4
.L_55:
        /*0028*/ 	.byte	0x04, 0x17
        /*002a*/ 	.short	(.L_57 - .L_56)
.L_56:
        /*002c*/ 	.word	0x00000000
        /*0030*/ 	.short	0x0001
        /*0032*/ 	.short	0x0008
        /*0034*/ 	.byte	0x00, 0xf5, 0x21, 0x00


	//----- nvinfo : EIATTR_KPARAM_INFO
	.align		4
.L_57:
        /*0038*/ 	.byte	0x04, 0x17
        /*003a*/ 	.short	(.L_59 - .L_58)
.L_58:
        /*003c*/ 	.word	0x00000000
        /*0040*/ 	.short	0x0000
        /*0042*/ 	.short	0x0000
        /*0044*/ 	.byte	0x00, 0xf5, 0x21, 0x00


	//----- nvinfo : EIATTR_SPARSE_MMA_MASK
	.align		4
.L_59:
        /*0048*/ 	.byte	0x03, 0x50
        /*004a*/ 	.short	0x0000


	//----- nvinfo : EIATTR_MAXREG_COUNT
	.align		4
        /*004c*/ 	.byte	0x03, 0x1b
        /*004e*/ 	.short	0x00ff


	//----- nvinfo : EIATTR_MERCURY_ISA_VERSION
	.align		4
        /*0050*/ 	.byte	0x03, 0x5f
        /*0052*/ 	.short	0x0101


	//----- nvinfo : EIATTR_VRC_CTA_INIT_COUNT
	.align		4
        /*0054*/ 	.byte	0x02, 0x4a
	.zero		1
	.zero		1


	//----- nvinfo : EIATTR_EXIT_INSTR_OFFSETS
	.align		4
        /*0058*/ 	.byte	0x04, 0x1c
        /*005a*/ 	.short	(.L_61 - .L_60)


	//   ....[0]....
.L_60:
        /*005c*/ 	.word	0x00000100


	//----- nvinfo : EIATTR_CBANK_PARAM_SIZE
	.align		4
.L_61:
        /*0060*/ 	.byte	0x03, 0x19
        /*0062*/ 	.short	0x001c


	//----- nvinfo : EIATTR_PARAM_CBANK
	.align		4
        /*0064*/ 	.byte	0x04, 0x0a
        /*0066*/ 	.short	(.L_63 - .L_62)
	.align		4
.L_62:
        /*0068*/ 	.word	index@(.nv.constant0._Z12MatAddKernelPfS_S_i)
        /*006c*/ 	.short	0x0380
        /*006e*/ 	.short	0x001c


	//----- nvinfo : EIATTR_SW_WAR
	.align		4
.L_63:
        /*0070*/ 	.byte	0x04, 0x36
        /*0072*/ 	.short	(.L_65 - .L_64)
.L_64:
        /*0074*/ 	.word	0x00000008
.L_65:


//--------------------- .nv.callgraph             --------------------------
	.section	.nv.callgraph,"",@"SHT_CUDA_CALLGRAPH"
	.align	4
	.sectionentsize	8
	.align		4
        /*0000*/ 	.word	0x00000000
	.align		4
        /*0004*/ 	.word	0xffffffff
	.align		4
        /*0008*/ 	.word	0x00000000
	.align		4
        /*000c*/ 	.word	0xfffffffe
	.align		4
        /*0010*/ 	.word	0x00000000
	.align		4
        /*0014*/ 	.word	0xfffffffd
	.align		4
        /*0018*/ 	.word	0x00000000
	.align		4
        /*001c*/ 	.word	0xfffffffc


//--------------------- .text._Z12MatMulKernelPfS_S_i --------------------------
	.section	.text._Z12MatMulKernelPfS_S_i,"ax",@progbits
	.align	128
        .global         _Z12MatMulKernelPfS_S_i
        .type           _Z12MatMulKernelPfS_S_i,@function
        .size           _Z12MatMulKernelPfS_S_i,(.L_x_7 - _Z12MatMulKernelPfS_S_i)
        .other          _Z12MatMulKernelPfS_S_i,@"STO_CUDA_ENTRY STV_DEFAULT"
_Z12MatMulKernelPfS_S_i:
.text._Z12MatMulKernelPfS_S_i:
[----:B------:R-:W-:Y:S08]  /*0000*/  LDC R1, c[0x0][0x37c] ;  /* 0x0000df00ff017b82 */ /* 0x000ff00000000800 */
[----:B------:R-:W0:Y:S01]  /*0010*/  LDC R0, c[0x0][0x398] ;  /* 0x0000e600ff007b82 */ /* 0x000e220000000800 */
[----:B------:R-:W1:Y:S01]  /*0020*/  S2R R3, SR_TID.X ;  /* 0x0000000000037919 */ /* 0x000e620000002100 */
[----:B------:R-:W2:Y:S01]  /*0030*/  LDCU.64 UR4, c[0x0][0x358] ;  /* 0x00006b00ff0477ac */ /* 0x000ea20008000a00 */
[----:B------:R-:W-:Y:S01]  /*0040*/  HFMA2 R20, -RZ, RZ, 0, 0 ;  /* 0x00000000ff147431 */ /* 0x000fe200000001ff */
[----:B------:R-:W3:Y:S01]  /*0050*/  S2R R5, SR_TID.Y ;  /* 0x0000000000057919 */ /* 0x000ee20000002200 */
[----:B0-----:R-:W-:-:S13]  /*0060*/  ISETP.GE.AND P0, PT, R0, 0x1, PT ;  /* 0x000000010000780c */ /* 0x001fda0003f06270 */
[----:B-123--:R-:W-:Y:S05]  /*0070*/  @!P0 BRA `(.L_x_0) ;  /* 0x0000000800288947 */ /* 0x00efea0003800000 */
[C---:B------:R-:W-:Y:S01]  /*0080*/  ISETP.GE.U32.AND P1, PT, R0.reuse, 0x8, PT ;  /* 0x000000080000780c */ /* 0x040fe20003f26070 */
[----:B------:R-:W-:Y:S01]  /*0090*/  IMAD R6, R5, R0, RZ ;  /* 0x0000000005067224 */ /* 0x000fe200078e02ff */
[----:B------:R-:W-:Y:S02]  /*00a0*/  LOP3.LUT R4, R0, 0x7, RZ, 0xc0, !PT ;  /* 0x0000000700047812 */ /* 0x000fe400078ec0ff */
[----:B------:R-:W-:Y:S02]  /*00b0*/  MOV R20, RZ ;  /* 0x000000ff00147202 */ /* 0x000fe40000000f00 */
[----:B------:R-:W-:Y:S02]  /*00c0*/  ISETP.NE.AND P0, PT, R4, RZ, PT ;  /* 0x000000ff0400720c */ /* 0x000fe40003f05270 */
[----:B------:R-:W-:-:S05]  /*00d0*/  MOV R7, RZ ;  /* 0x000000ff00077202 */ /* 0x000fca0000000f00 */
[----:B------:R-:W-:Y:S06]  /*00e0*/  @!P1 BRA `(.L_x_1) ;  /* 0x0000000000fc9947 */ /* 0x000fec0003800000 */
[----:B------:R-:W0:Y:S01]  /*00f0*/  LDC.64 R8, c[0x0][0x380] ;  /* 0x0000e000ff087b82 */ /* 0x000e220000000a00 */
[C---:B------:R-:W-:Y:S01]  /*0100*/  LOP3.LUT R7, R0.reuse, 0x7ffffff8, RZ, 0xc0, !PT ;  /* 0x7ffffff800077812 */ /* 0x040fe200078ec0ff */
[C-C-:B------:R-:W-:Y:S01]  /*0110*/  IMAD R11, R0.reuse, 0x3, R3.reuse ;  /* 0x00000003000b7824 */ /* 0x140fe200078e0203 */
[----:B------:R-:W-:Y:S01]  /*0120*/  IADD3 R2, PT, PT, R3, R0, RZ ;  /* 0x0000000003027210 */ /* 0x000fe20007ffe0ff */
[C-C-:B------:R-:W-:Y:S01]  /*0130*/  IMAD R29, R0.reuse, 0x5, R3.reuse ;  /* 0x00000005001d7824 */ /* 0x140fe200078e0203 */
[C---:B------:R-:W-:Y:S01]  /*0140*/  SHF.L.U32 R10, R0.reuse, 0x3, RZ ;  /* 0x00000003000a7819 */ /* 0x040fe200000006ff */
[C-C-:B------:R-:W-:Y:S01]  /*0150*/  IMAD R26, R0.reuse, 0x6, R3.reuse ;  /* 0x00000006001a7824 */ /* 0x140fe200078e0203 */
[C---:B------:R-:W-:Y:S01]  /*0160*/  LEA R27, R0.reuse, R3, 0x2 ;  /* 0x00000003001b7211 */ /* 0x040fe200078e10ff */
[----:B------:R-:W1:Y:S01]  /*0170*/  LDC.64 R12, c[0x0][0x388] ;  /* 0x0000e200ff0c7b82 */ /* 0x000e620000000a00 */
[----:B------:R-:W-:Y:S01]  /*0180*/  IMAD R28, R0, 0x7, R3 ;  /* 0x00000007001c7824 */ /* 0x000fe200078e0203 */
[----:B------:R-:W-:Y:S01]  /*0190*/  MOV R20, RZ ;  /* 0x000000ff00147202 */ /* 0x000fe20000000f00 */
[----:B0-----:R-:W-:-:S03]  /*01a0*/  IMAD.WIDE.U32 R8, R6, 0x4, R8 ;  /* 0x0000000406087825 */ /* 0x001fc600078e0008 */
[----:B------:R-:W-:Y:S01]  /*01b0*/  IADD3 R19, P1, PT, R8, 0x10, RZ ;  /* 0x0000001008137810 */ /* 0x000fe20007f3e0ff */
[----:B------:R-:W-:Y:S02]  /*01c0*/  IMAD.MOV R8, RZ, RZ, -R7 ;  /* 0x000000ffff087224 */ /* 0x000fe400078e0a07 */
[----:B-1----:R-:W-:Y:S01]  /*01d0*/  IMAD.WIDE.U32 R16, R3, 0x4, R12 ;  /* 0x0000000403107825 */ /* 0x002fe200078e000c */
[----:B------:R-:W-:Y:S02]  /*01e0*/  IADD3.X R22, PT, PT, RZ, R9, RZ, P1, !PT ;  /* 0x00000009ff167210 */ /* 0x000fe40000ffe4ff */
[----:B------:R-:W-:-:S07]  /*01f0*/  LEA R9, R0, R3, 0x1 ;  /* 0x0000000300097211 */ /* 0x000fce00078e08ff */
.L_x_2:
[----:B------:R-:W-:Y:S02]  /*0200*/  MOV R14, R19 ;  /* 0x00000013000e7202 */ /* 0x000fe40000000f00 */
[----:B------:R-:W-:Y:S01]  /*0210*/  MOV R15, R22 ;  /* 0x00000016000f7202 */ /* 0x000fe20000000f00 */
[--C-:B------:R-:W-:Y:S01]  /*0220*/  IMAD.WIDE.U32 R18, R2, 0x4, R12.reuse ;  /* 0x0000000402127825 */ /* 0x100fe200078e000c */
[----:B------:R-:W2:Y:S04]  /*0230*/  LDG.E R22, desc[UR4][R16.64] ;  /* 0x0000000410167981 */ /* 0x000ea8000c1e1900 */
[----:B------:R-:W2:Y:S04]  /*0240*/  LDG.E R21, desc[UR4][R14.64+-0x10] ;  /* 0xfffff0040e157981 */ /* 0x000ea8000c1e1900 */
[----:B------:R-:W3:Y:S04]  /*0250*/  LDG.E R18, desc[UR4][R18.64] ;  /* 0x0000000412127981 */ /* 0x000ee8000c1e1900 */
[----:B------:R-:W3:Y:S01]  /*0260*/  LDG.E R23, desc[UR4][R14.64+-0xc] ;  /* 0xfffff4040e177981 */ /* 0x000ee2000c1e1900 */
[----:B------:R-:W-:-:S06]  /*0270*/  IMAD.WIDE.U32 R24, R9, 0x4, R12 ;  /* 0x0000000409187825 */ /* 0x000fcc00078e000c */
[----:B------:R-:W4:Y:S04]  /*0280*/  LDG.E R24, desc[UR4][R24.64] ;  /* 0x0000000418187981 */ /* 0x000f28000c1e1900 */
[----:B------:R-:W5:Y:S01]  /*0290*/  LDG.E R25, desc[UR4][R14.64+0x4] ;  /* 0x000004040e197981 */ /* 0x000f62000c1e1900 */
[----:B--2---:R-:W-:-:S03]  /*02a0*/  FFMA R20, R21, R22, R20 ;  /* 0x0000001615147223 */ /* 0x004fc60000000014 */
[----:B------:R-:W4:Y:S01]  /*02b0*/  LDG.E R21, desc[UR4][R14.64+-0x8] ;  /* 0xfffff8040e157981 */ /* 0x000f22000c1e1900 */
[----:B---3--:R-:W-:Y:S01]  /*02c0*/  FFMA R20, R23, R18, R20 ;  /* 0x0000001217147223 */ /* 0x008fe20000000014 */
[----:B------:R-:W-:-:S06]  /*02d0*/  IMAD.WIDE.U32 R22, R11, 0x4, R12 ;  /* 0x000000040b167825 */ /* 0x000fcc00078e000c */
[----:B------:R-:W2:Y:S04]  /*02e0*/  LDG.E R22, desc[UR4][R22.64] ;  /* 0x0000000416167981 */ /* 0x000ea8000c1e1900 */
[----:B------:R-:W2:Y:S01]  /*02f0*/  LDG.E R23, desc[UR4][R14.64+-0x4] ;  /* 0xfffffc040e177981 */ /* 0x000ea2000c1e1900 */
[----:B------:R-:W-:-:S06]  /*0300*/  IMAD.WIDE.U32 R18, R27, 0x4, R12 ;  /* 0x000000041b127825 */ /* 0x000fcc00078e000c */
[----:B------:R-:W3:Y:S04]  /*0310*/  LDG.E R18, desc[UR4][R18.64] ;  /* 0x0000000412127981 */ /* 0x000ee8000c1e1900 */
[----:B------:R-:W3:Y:S01]  /*0320*/  LDG.E R19, desc[UR4][R14.64] ;  /* 0x000000040e137981 */ /* 0x000ee2000c1e1900 */
[----:B----4-:R-:W-:-:S04]  /*0330*/  FFMA R20, R21, R24, R20 ;  /* 0x0000001815147223 */ /* 0x010fc80000000014 */
[----:B--2---:R-:W-:Y:S01]  /*0340*/  FFMA R22, R23, R22, R20 ;  /* 0x0000001617167223 */ /* 0x004fe20000000014 */
[----:B------:R-:W-:-:S06]  /*0350*/  IMAD.WIDE.U32 R20, R29, 0x4, R12 ;  /* 0x000000041d147825 */ /* 0x000fcc00078e000c */
[----:B------:R-:W5:Y:S01]  /*0360*/  LDG.E R20, desc[UR4][R20.64] ;  /* 0x0000000414147981 */ /* 0x000f62000c1e1900 */
[----:B---3--:R-:W-:Y:S01]  /*0370*/  FFMA R24, R19, R18, R22 ;  /* 0x0000001213187223 */ /* 0x008fe20000000016 */
[----:B------:R-:W-:Y:S02]  /*0380*/  IMAD.WIDE.U32 R22, R26, 0x4, R12 ;  /* 0x000000041a167825 */ /* 0x000fe400078e000c */
[----:B------:R-:W2:Y:S04]  /*0390*/  LDG.E R19, desc[UR4][R14.64+0x8] ;  /* 0x000008040e137981 */ /* 0x000ea8000c1e1900 */
[----:B------:R-:W3:Y:S04]  /*03a0*/  LDG.E R21, desc[UR4][R14.64+0xc] ;  /* 0x00000c040e157981 */ /* 0x000ee8000c1e1900 */
[----:B------:R-:W2:Y:S01]  /*03b0*/  LDG.E R22, desc[UR4][R22.64] ;  /* 0x0000000416167981 */ /* 0x000ea2000c1e1900 */
[----:B-----5:R-:W-:Y:S01]  /*03c0*/  FFMA R18, R25, R20, R24 ;  /* 0x0000001419127223 */ /* 0x020fe20000000018 */
[----:B------:R-:W-:-:S06]  /*03d0*/  IMAD.WIDE.U32 R24, R28, 0x4, R12 ;  /* 0x000000041c187825 */ /* 0x000fcc00078e000c */
[----:B------:R-:W3:Y:S01]  /*03e0*/  LDG.E R24, desc[UR4][R24.64] ;  /* 0x0000000418187981 */ /* 0x000ee2000c1e1900 */
[----:B------:R-:W-:Y:S01]  /*03f0*/  IADD3 R8, PT, PT, R8, 0x8, RZ ;  /* 0x0000000808087810 */ /* 0x000fe20007ffe0ff */
[----:B--2---:R-:W-:Y:S01]  /*0400*/  FFMA R18, R19, R22, R18 ;  /* 0x0000001613127223 */ /* 0x004fe20000000012 */
[----:B------:R-:W-:-:S04]  /*0410*/  IADD3 R19, P1, PT, R14, 0x20, RZ ;  /* 0x000000200e137810 */ /* 0x000fc80007f3e0ff */
[----:B------:R-:W-:Y:S02]  /*0420*/  IADD3.X R22, PT, PT, RZ, R15, RZ, P1, !PT ;  /* 0x0000000fff167210 */ /* 0x000fe40000ffe4ff */
[----:B------:R-:W-:Y:S01]  /*0430*/  ISETP.NE.AND P1, PT, R8, RZ, PT ;  /* 0x000000ff0800720c */ /* 0x000fe20003f25270 */
[C---:B------:R-:W-:Y:S01]  /*0440*/  IMAD.IADD R11, R10.reuse, 0x1, R11 ;  /* 0x000000010a0b7824 */ /* 0x040fe200078e020b */
[C---:B------:R-:W-:Y:S01]  /*0450*/  IADD3 R2, PT, PT, R10.reuse, R2, RZ ;  /* 0x000000020a027210 */ /* 0x040fe20007ffe0ff */
[C---:B------:R-:W-:Y:S01]  /*0460*/  IMAD.WIDE.U32 R16, R10.reuse, 0x4, R16 ;  /* 0x000000040a107825 */ /* 0x040fe200078e0010 */
[C---:B------:R-:W-:Y:S02]  /*0470*/  IADD3 R9, PT, PT, R10.reuse, R9, RZ ;  /* 0x000000090a097210 */ /* 0x040fe40007ffe0ff */
[C---:B------:R-:W-:Y:S02]  /*0480*/  IADD3 R27, PT, PT, R10.reuse, R27, RZ ;  /* 0x0000001b0a1b7210 */ /* 0x040fe40007ffe0ff */
[----:B------:R-:W-:-:S02]  /*0490*/  IADD3 R29, PT, PT, R10, R29, RZ ;  /* 0x0000001d0a1d7210 */ /* 0x000fc40007ffe0ff */
[C---:B------:R-:W-:Y:S02]  /*04a0*/  IADD3 R26, PT, PT, R10.reuse, R26, RZ ;  /* 0x0000001a0a1a7210 */ /* 0x040fe40007ffe0ff */
[----:B------:R-:W-:Y:S01]  /*04b0*/  IADD3 R28, PT, PT, R10, R28, RZ ;  /* 0x0000001c0a1c7210 */ /* 0x000fe20007ffe0ff */
[----:B---3--:R-:W-:Y:S01]  /*04c0*/  FFMA R20, R21, R24, R18 ;  /* 0x0000001815147223 */ /* 0x008fe20000000012 */
[----:B------:R-:W-:Y:S06]  /*04d0*/  @P1 BRA `(.L_x_2) ;  /* 0xfffffffc00481947 */ /* 0x000fec000383ffff */
.L_x_1:
[----:B------:R-:W-:Y:S05]  /*04e0*/  @!P0 BRA `(.L_x_0) ;  /* 0x00000004000c8947 */ /* 0x000fea0003800000 */
[----:B------:R-:W-:Y:S02]  /*04f0*/  ISETP.GE.U32.AND P1, PT, R4, 0x4, PT ;  /* 0x000000040400780c */ /* 0x000fe40003f26070 */
[----:B------:R-:W-:-:S04]  /*0500*/  LOP3.LUT R2, R0, 0x3, RZ, 0xc0, !PT ;  /* 0x0000000300027812 */ /* 0x000fc800078ec0ff */
[----:B------:R-:W-:-:S07]  /*0510*/  ISETP.NE.AND P0, PT, R2, RZ, PT ;  /* 0x000000ff0200720c */ /* 0x000fce0003f05270 */
[----:B------:R-:W-:Y:S06]  /*0520*/  @!P1 BRA `(.L_x_3) ;  /* 0x0000000000789947 */ /* 0x000fec0003800000 */
[----:B------:R-:W0:Y:S01]  /*0530*/  LDC.64 R16, c[0x0][0x380] ;  /* 0x0000e000ff107b82 */ /* 0x000e220000000a00 */
[----:B------:R-:W1:Y:S01]  /*0540*/  LDCU.64 UR6, c[0x0][0x380] ;  /* 0x00007000ff0677ac */ /* 0x000e620008000a00 */
[-C--:B------:R-:W-:Y:S01]  /*0550*/  IMAD R15, R7, R0.reuse, R3 ;  /* 0x00000000070f7224 */ /* 0x080fe200078e0203 */
[CC--:B------:R-:W-:Y:S02]  /*0560*/  IADD3 R11, PT, PT, R6.reuse, R7.reuse, RZ ;  /* 0x00000007060b7210 */ /* 0x0c0fe40007ffe0ff */
[----:B------:R-:W-:Y:S02]  /*0570*/  IADD3 R4, P1, PT, R6, R7, RZ ;  /* 0x0000000706047210 */ /* 0x000fe40007f3e0ff */
[----:B------:R-:W-:Y:S01]  /*0580*/  IADD3 R19, PT, PT, R15, R0, RZ ;  /* 0x000000000f137210 */ /* 0x000fe20007ffe0ff */
[----:B------:R-:W2:Y:S04]  /*0590*/  LDC.64 R8, c[0x0][0x388] ;  /* 0x0000e200ff087b82 */ /* 0x000ea80000000a00 */
[----:B------:R-:W-:-:S02]  /*05a0*/  IMAD.IADD R21, R19, 0x1, R0 ;  /* 0x0000000113157824 */ /* 0x000fc400078e0200 */
[----:B0-----:R-:W-:Y:S01]  /*05b0*/  IMAD.WIDE.U32 R16, R11, 0x4, R16 ;  /* 0x000000040b107825 */ /* 0x001fe200078e0010 */
[----:B------:R-:W-:Y:S02]  /*05c0*/  IADD3.X R11, PT, PT, RZ, RZ, RZ, P1, !PT ;  /* 0x000000ffff0b7210 */ /* 0x000fe40000ffe4ff */
[----:B-1----:R-:W-:-:S03]  /*05d0*/  LEA R10, P1, R4, UR6, 0x2 ;  /* 0x00000006040a7c11 */ /* 0x002fc6000f8210ff */
[----:B------:R-:W3:Y:S01]  /*05e0*/  LDG.E R17, desc[UR4][R16.64] ;  /* 0x0000000410117981 */ /* 0x000ee2000c1e1900 */
[----:B------:R-:W-:Y:S01]  /*05f0*/  LEA.HI.X R11, R4, UR7, R11, 0x2, P1 ;  /* 0x00000007040b7c11 */ /* 0x000fe200088f140b */
[----:B--2---:R-:W-:-:S04]  /*0600*/  IMAD.WIDE.U32 R14, R15, 0x4, R8 ;  /* 0x000000040f0e7825 */ /* 0x004fc800078e0008 */
[--C-:B------:R-:W-:Y:S01]  /*0610*/  IMAD.WIDE.U32 R12, R19, 0x4, R8.reuse ;  /* 0x00000004130c7825 */ /* 0x100fe200078e0008 */
[----:B------:R-:W2:Y:S03]  /*0620*/  LDG.E R4, desc[UR4][R10.64+0x4] ;  /* 0x000004040a047981 */ /* 0x000ea6000c1e1900 */
[C---:B------:R-:W-:Y:S01]  /*0630*/  IMAD.WIDE.U32 R18, R21.reuse, 0x4, R8 ;  /* 0x0000000415127825 */ /* 0x040fe200078e0008 */
[----:B------:R-:W3:Y:S01]  /*0640*/  LDG.E R14, desc[UR4][R14.64] ;  /* 0x000000040e0e7981 */ /* 0x000ee2000c1e1900 */
[----:B------:R-:W-:-:S03]  /*0650*/  IADD3 R21, PT, PT, R21, R0, RZ ;  /* 0x0000000015157210 */ /* 0x000fc60007ffe0ff */
[----:B------:R-:W2:Y:S02]  /*0660*/  LDG.E R12, desc[UR4][R12.64] ;  /* 0x000000040c0c7981 */ /* 0x000ea4000c1e1900 */
[----:B------:R-:W-:Y:S02]  /*0670*/  IMAD.WIDE.U32 R8, R21, 0x4, R8 ;  /* 0x0000000415087825 */ /* 0x000fe400078e0008 */
[----:B------:R-:W4:Y:S04]  /*0680*/  LDG.E R18, desc[UR4][R18.64] ;  /* 0x0000000412127981 */ /* 0x000f28000c1e1900 */
[----:B------:R-:W4:Y:S04]  /*0690*/  LDG.E R21, desc[UR4][R10.64+0x8] ;  /* 0x000008040a157981 */ /* 0x000f28000c1e1900 */
[----:B------:R-:W5:Y:S04]  /*06a0*/  LDG.E R23, desc[UR4][R10.64+0xc] ;  /* 0x00000c040a177981 */ /* 0x000f68000c1e1900 */
[----:B------:R-:W5:Y:S01]  /*06b0*/  LDG.E R8, desc[UR4][R8.64] ;  /* 0x0000000408087981 */ /* 0x000f62000c1e1900 */
[----:B------:R-:W-:Y:S01]  /*06c0*/  IADD3 R7, PT, PT, R7, 0x4, RZ ;  /* 0x0000000407077810 */ /* 0x000fe20007ffe0ff */
[----:B---3--:R-:W-:-:S04]  /*06d0*/  FFMA R17, R17, R14, R20 ;  /* 0x0000000e11117223 */ /* 0x008fc80000000014 */
[----:B--2---:R-:W-:-:S04]  /*06e0*/  FFMA R4, R4, R12, R17 ;  /* 0x0000000c04047223 */ /* 0x004fc80000000011 */
[----:B----4-:R-:W-:-:S04]  /*06f0*/  FFMA R4, R21, R18, R4 ;  /* 0x0000001215047223 */ /* 0x010fc80000000004 */
[----:B-----5:R-:W-:-:S07]  /*0700*/  FFMA R20, R23, R8, R4 ;  /* 0x0000000817147223 */ /* 0x020fce0000000004 */
.L_x_3:
[----:B------:R-:W-:Y:S05]  /*0710*/  @!P0 BRA `(.L_x_0) ;  /* 0x0000000000808947 */ /* 0x000fea0003800000 */
[----:B------:R-:W-:Y:S01]  /*0720*/  ISETP.NE.AND P1, PT, R2, 0x1, PT ;  /* 0x000000010200780c */ /* 0x000fe20003f25270 */
[----:B------:R-:W0:Y:S01]  /*0730*/  LDC.64 R18, c[0x0][0x380] ;  /* 0x0000e000ff127b82 */ /* 0x000e220000000a00 */
[----:B------:R-:W-:-:S04]  /*0740*/  LOP3.LUT R2, R0, 0x1, RZ, 0xc0, !PT ;  /* 0x0000000100027812 */ /* 0x000fc800078ec0ff */
[----:B------:R-:W-:-:S03]  /*0750*/  ISETP.NE.U32.AND P0, PT, R2, 0x1, PT ;  /* 0x000000010200780c */ /* 0x000fc60003f05070 */
[----:B------:R-:W1:Y:S04]  /*0760*/  LDC.64 R14, c[0x0][0x388] ;  /* 0x0000e200ff0e7b82 */ /* 0x000e680000000a00 */
[CC--:B------:R-:W-:Y:S01]  /*0770*/  @P1 IADD3 R17, PT, PT, R6.reuse, R7.reuse, RZ ;  /* 0x0000000706111210 */ /* 0x0c0fe20007ffe0ff */
[CC--:B------:R-:W-:Y:S01]  /*0780*/  @P1 IMAD R21, R7.reuse, R0.reuse, R3 ;  /* 0x0000000007151224 */ /* 0x0c0fe200078e0203 */
[----:B------:R-:W-:Y:S02]  /*0790*/  @P1 IADD3 R2, P2, PT, R6, R7, RZ ;  /* 0x0000000706021210 */ /* 0x000fe40007f5e0ff */
[----:B------:R-:W2:Y:S01]  /*07a0*/  @P1 LDC.64 R12, c[0x0][0x380] ;  /* 0x0000e000ff0c1b82 */ /* 0x000ea20000000a00 */
[----:B------:R-:W-:Y:S02]  /*07b0*/  @P1 IADD3 R7, PT, PT, R7, 0x2, RZ ;  /* 0x0000000207071810 */ /* 0x000fe40007ffe0ff */
[----:B------:R-:W-:-:S02]  /*07c0*/  @P1 IADD3 R23, PT, PT, R21, R0, RZ ;  /* 0x0000000015171210 */ /* 0x000fc40007ffe0ff */
[----:B------:R-:W-:-:S03]  /*07d0*/  @P1 IADD3.X R4, PT, PT, RZ, RZ, RZ, P2, !PT ;  /* 0x000000ffff041210 */ /* 0x000fc600017fe4ff */
[----:B------:R-:W3:Y:S01]  /*07e0*/  LDC.64 R8, c[0x0][0x380] ;  /* 0x0000e000ff087b82 */ /* 0x000ee20000000a00 */
[----:B0-----:R-:W-:-:S06]  /*07f0*/  @P1 IMAD.WIDE.U32 R18, R17, 0x4, R18 ;  /* 0x0000000411121825 */ /* 0x001fcc00078e0012 */
[----:B------:R-:W4:Y:S01]  /*0800*/  @P1 LDG.E R19, desc[UR4][R18.64] ;  /* 0x0000000412131981 */ /* 0x000f22000c1e1900 */
[----:B------:R-:W0:Y:S01]  /*0810*/  LDC.64 R10, c[0x0][0x388] ;  /* 0x0000e200ff0a7b82 */ /* 0x000e220000000a00 */
[----:B-1----:R-:W-:Y:S01]  /*0820*/  @P1 IMAD.WIDE.U32 R16, R21, 0x4, R14 ;  /* 0x0000000415101825 */ /* 0x002fe200078e000e */
[----:B------:R-:W-:-:S03]  /*0830*/  @!P0 IADD3 R21, PT, PT, R6, R7, RZ ;  /* 0x0000000706158210 */ /* 0x000fc60007ffe0ff */
[----:B------:R-:W-:Y:S02]  /*0840*/  @P1 IMAD.WIDE.U32 R14, R23, 0x4, R14 ;  /* 0x00000004170e1825 */ /* 0x000fe400078e000e */
[----:B------:R-:W4:Y:S01]  /*0850*/  @P1 LDG.E R16, desc[UR4][R16.64] ;  /* 0x0000000410101981 */ /* 0x000f22000c1e1900 */
[C---:B--2---:R-:W-:Y:S01]  /*0860*/  @P1 LEA R12, P2, R2.reuse, R12, 0x2 ;  /* 0x0000000c020c1211 */ /* 0x044fe200078410ff */
[----:B------:R-:W-:Y:S02]  /*0870*/  @!P0 IMAD R7, R7, R0, R3 ;  /* 0x0000000007078224 */ /* 0x000fe400078e0203 */
[----:B------:R-:W2:Y:S01]  /*0880*/  @P1 LDG.E R14, desc[UR4][R14.64] ;  /* 0x000000040e0e1981 */ /* 0x000ea2000c1e1900 */
[----:B------:R-:W-:Y:S01]  /*0890*/  @P1 LEA.HI.X R13, R2, R13, R4, 0x2, P2 ;  /* 0x0000000d020d1211 */ /* 0x000fe200010f1404 */
[----:B---3--:R-:W-:-:S04]  /*08a0*/  @!P0 IMAD.WIDE.U32 R8, R21, 0x4, R8 ;  /* 0x0000000415088825 */ /* 0x008fc800078e0008 */
[----:B------:R-:W2:Y:S04]  /*08b0*/  @P1 LDG.E R12, desc[UR4][R12.64+0x4] ;  /* 0x000004040c0c1981 */ /* 0x000ea8000c1e1900 */
[----:B------:R-:W3:Y:S01]  /*08c0*/  @!P0 LDG.E R9, desc[UR4][R8.64] ;  /* 0x0000000408098981 */ /* 0x000ee2000c1e1900 */
[----:B0-----:R-:W-:-:S06]  /*08d0*/  @!P0 IMAD.WIDE.U32 R10, R7, 0x4, R10 ;  /* 0x00000004070a8825 */ /* 0x001fcc00078e000a */
[----:B------:R-:W3:Y:S01]  /*08e0*/  @!P0 LDG.E R10, desc[UR4][R10.64] ;  /* 0x000000040a0a8981 */ /* 0x000ee2000c1e1900 */
[----:B----4-:R-:W-:-:S04]  /*08f0*/  @P1 FFMA R19, R19, R16, R20 ;  /* 0x0000001013131223 */ /* 0x010fc80000000014 */
[----:B--2---:R-:W-:-:S04]  /*0900*/  @P1 FFMA R20, R12, R14, R19 ;  /* 0x0000000e0c141223 */ /* 0x004fc80000000013 */
[----:B---3--:R-:W-:-:S07]  /*0910*/  @!P0 FFMA R20, R9, R10, R20 ;  /* 0x0000000a09148223 */ /* 0x008fce0000000014 */
.L_x_0:
[----:B------:R-:W0:Y:S01]  /*0920*/  LDC.64 R6, c[0x0][0x390] ;  /* 0x0000e400ff067b82 */ /* 0x000e220000000a00 */
[----:B------:R-:W-:-:S04]  /*0930*/  IMAD R3, R5, R0, R3 ;  /* 0x0000000005037224 */ /* 0x000fc800078e0203 */
[----:B0-----:R-:W-:-:S05]  /*0940*/  IMAD.WIDE R2, R3, 0x4, R6 ;  /* 0x0000000403027825 */ /* 0x001fca00078e0206 */
[----:B------:R-:W-:Y:S01]  /*0950*/  STG.E desc[UR4][R2.64], R20 ;  /* 0x0000001402007986 */ /* 0x000fe2000c101904 */
[----:B------:R-:W-:Y:S05]  /*0960*/  EXIT ;  /* 0x000000000000794d */ /* 0x000fea0003800000 */
.L_x_4:
[----:B------:R-:W-:-:S00]  /*0970*/  BRA `(.L_x_4) ;  /* 0xfffffffc00fc7947 */ /* 0x000fc0000383ffff */
[----:B------:R-:W-:-:S00]  /*0980*/  NOP ;  /* 0x0000000000007918 */ /* 0x000fc00000000000 */
[----:B------:R-:W-:-:S00]  /*0990*/  NOP ;  /* 0x0000000000007918 */ /* 0x000fc00000000000 */
[----:B------:R-:W-:-:S00]  /*09a0*/  NOP ;  /* 0x0000000000007918 */ /* 0x000fc00000000000 */
[----:B------:R-:W-:-:S00]  /*09b0*/  NOP ;  /* 0x0000000000007918 */ /* 0x000fc00000000000 */
[----:B------:R-:W-:-:S00]  /*09c0*/  NOP ;  /* 0x0000000000007918 */ /* 0x000fc00000000000 */
[----:B------:R-:W-:-:S00]  /*09d0*/  NOP ;  /* 0x0000000000007918 */ /* 0x000fc00000000000 */
[----:B------:R-:W-:-:S00]  /*09e0*/  NOP ;  /* 0x0000000000007918 */ /* 0x000fc00000000000 */
[----:B------:R-:W-:-:S00]  /*09f0*/  NOP ;  /* 0x0000000000007918 */ /* 0x000fc00000000000 */
.L_x_7:


//--------------------- .text._Z12MatMinKernelPfS_S_i --------------------------
	.section	.text._Z12MatMinKernelPfS_S_i,"ax",@progbits
	.align	128
        .global         _Z12MatMinKernelPfS_S_i
        .type           _Z12MatMinKernelPfS_S_i,@function
        .size           _Z12MatMinKernelPfS_S_i,(.L_x_8 - _Z12MatMinKernelPfS_S_i)
        .other          _Z12MatMinKernelPfS_S_i,@"STO_CUDA_ENTRY STV_DEFAULT"
_Z12MatMinKernelPfS_S_i:
.text._Z12MatMinKernelPfS_S_i:
[----:B------:R-:W-:Y:S01]  /*0000*/  LDC R1, c[0x0][0x37c] ;  /* 0x0000df00ff017b82 */ /* 0x000fe20000000800 */
[----:B------:R-:W0:Y:S07]  /*0010*/  S2R R9, SR_TID.X ;  /* 0x0000000000097919 */ /* 0x000e2e0000002100 */
[----:B------:R-:W1:Y:S01]  /*0020*/  LDC.64 R2, c[0x0][0x380] ;  /* 0x0000e000ff027b82 */ /* 0x000e620000000a00 */
[----:B------:R-:W0:Y:S01]  /*0030*/  LDCU UR6, c[0x0][0x398] ;  /* 0x00007300ff0677ac */ /* 0x000e220008000800 */
[----:B------:R-:W0:Y:S01]  /*0040*/  S2R R0, SR_TID.Y ;  /* 0x0000000000007919 */ /* 0x000e220000002200 */
[----:B------:R-:W2:Y:S05]  /*0050*/  LDCU.64 UR4, c[0x0][0x358] ;  /* 0x00006b00ff0477ac */ /* 0x000eaa0008000a00 */
[----:B------:R-:W3:Y:S08]  /*0060*/  LDC.64 R4, c[0x0][0x388] ;  /* 0x0000e200ff047b82 */ /* 0x000ef00000000a00 */
[----:B------:R-:W4:Y:S01]  /*0070*/  LDC.64 R6, c[0x0][0x390] ;  /* 0x0000e400ff067b82 */ /* 0x000f220000000a00 */
[----:B0-----:R-:W-:-:S04]  /*0080*/  IMAD R9, R0, UR6, R9 ;  /* 0x0000000600097c24 */ /* 0x001fc8000f8e0209 */
[----:B-1----:R-:W-:-:S04]  /*0090*/  IMAD.WIDE R2, R9, 0x4, R2 ;  /* 0x0000000409027825 */ /* 0x002fc800078e0202 */
[C---:B---3--:R-:W-:Y:S02]  /*00a0*/  IMAD.WIDE R4, R9.reuse, 0x4, R4 ;  /* 0x0000000409047825 */ /* 0x048fe400078e0204 */
[----:B--2---:R-:W2:Y:S04]  /*00b0*/  LDG.E R2, desc[UR4][R2.64] ;  /* 0x0000000402027981 */ /* 0x004ea8000c1e1900 */
[----:B------:R-:W2:Y:S01]  /*00c0*/  LDG.E R5, desc[UR4][R4.64] ;  /* 0x0000000404057981 */ /* 0x000ea2000c1e1900 */
[----:B----4-:R-:W-:-:S04]  /*00d0*/  IMAD.WIDE R6, R9, 0x4, R6 ;  /* 0x0000000409067825 */ /* 0x010fc800078e0206 */
[----:B--2---:R-:W-:-:S05]  /*00e0*/  FADD R9, R2, -R5 ;  /* 0x8000000502097221 */ /* 0x004fca0000000000 */
[----:B------:R-:W-:Y:S01]  /*00f0*/  STG.E desc[UR4][R6.64], R9 ;  /* 0x0000000906007986 */ /* 0x000fe2000c101904 */
[----:B------:R-:W-:Y:S05]  /*0100*/  EXIT ;  /* 0x000000000000794d */ /* 0x000fea0003800000 */
.L_x_5:
        /* <DEDUP_REMOVED lines=15> */
.L_x_8:


//--------------------- .text._Z12MatAddKernelPfS_S_i --------------------------
	.section	.text._Z12MatAddKernelPfS_S_i,"ax",@progbits
	.align	128
        .global         _Z12MatAddKernelPfS_S_i
        .type           _Z12MatAddKernelPfS_S_i,@function
        .size           _Z12MatAddKernelPfS_S_i,(.L_x_9 - _Z12MatAddKernelPfS_S_i)
        .other          _Z12MatAddKernelPfS_S_i,@"STO_CUDA_ENTRY STV_DEFAULT"
_Z12MatAddKernelPfS_S_i:
.text._Z12MatAddKernelPfS_S_i:
        /* <DEDUP_REMOVED lines=14> */
[----:B--2---:R-:W-:-:S05]  /*00e0*/  FADD R9, R2, R5 ;  /* 0x0000000502097221 */ /* 0x004fca0000000000 */
[----:B------:R-:W-:Y:S01]  /*00f0*/  STG.E desc[UR4][R6.64], R9 ;  /* 0x0000000906007986 */ /* 0x000fe2000c101904 */
[----:B------:R-:W-:Y:S05]  /*0100*/  EXIT ;  /* 0x000000000000794d */ /* 0x000fea0003800000 */
.L_x_6:
        /* <DEDUP_REMOVED lines=15> */
.L_x_9:


//--------------------- .nv.shared.reserved.0     --------------------------
	.section	.nv.shared.reserved.0,"aw",@nobits
	.weak		__nv_reservedSMEM_offset_0_alias
	.size		__nv_reservedSMEM_offset_0_alias, 0, 64
	.other		__nv_reservedSMEM_offset_0_alias,@"STO_CUDA_RESERVED_SHARED STV_DEFAULT"
__nv_reservedSMEM_offset_0_alias:
	.zero		0
	.zero		64


//--------------------- .nv.constant0._Z12MatMulKernelPfS_S_i --------------------------
	.section	.nv.constant0._Z12MatMulKernelPfS_S_i,"a",@progbits
	.sectionflags	@""
	.align	4
.nv.constant0._Z12MatMulKernelPfS_S_i:
	.zero		924


//--------------------- .nv.constant0._Z12MatMinKernelPfS_S_i --------------------------
	.section	.nv.constant0._Z12MatMinKernelPfS_S_i,"a",@progbits
	.sectionflags	@""
	.align	4
.nv.constant0._Z12MatMinKernelPfS_S_i:
	.zero		924


//--------------------- .nv.constant0._Z12MatAddKernelPfS_S_i --------------------------
	.section	.nv.constant0._Z12MatAddKernelPfS_S_i,"a",@progbits
	.sectionflags	@""
	.align	4
.nv.constant0._Z12MatAddKernelPfS_S_i:
	.zero		924


//--------------------- SYMBOLS --------------------------

	.type		.nv.reservedSmem.offset0,@object
	.size		.nv.reservedSmem.offset0,0x4
